def gluon_mma(
    a_ptr,
    b_ptr,
    c_ptr,
    M: gl.constexpr,
    N: gl.constexpr,
    K: gl.constexpr,
    BLK_A: gl.constexpr,
    BLK_B: gl.constexpr,
    SHARED_A: gl.constexpr,
    SHARED_B: gl.constexpr,
    ACC_LAYOUT: gl.constexpr,
    TMEM_LAYOUT: gl.constexpr,
    USE_TCGEN05: gl.constexpr,
    IS_ASYNC: gl.constexpr,
):
    offs_m = gl.arange(0, M, layout=gl.SliceLayout(1, BLK_A))
    offs_ka = gl.arange(0, K, layout=gl.SliceLayout(0, BLK_A))
    offs_kb = gl.arange(0, K, layout=gl.SliceLayout(1, BLK_B))
    offs_n = gl.arange(0, N, layout=gl.SliceLayout(0, BLK_B))
    a = gl.load(a_ptr + offs_m[:, None] * K + offs_ka[None, :])
    b = gl.load(b_ptr + offs_kb[:, None] * N + offs_n[None, :])
    a_smem = gl.allocate_shared_memory(a.dtype, [M, K], SHARED_A, a)
    b_smem = gl.allocate_shared_memory(b.dtype, [K, N], SHARED_B, b)

    if USE_TCGEN05:
        fence_async_shared()
        bar = gl.allocate_shared_memory(gl.int64, [1], mbarrier.MBarrierLayout())
        mbarrier.init(bar, count=1)
        acc_tmem = allocate_tensor_memory(gl.float32, [M, N], TMEM_LAYOUT)
        tcgen05_mma(a_smem, b_smem, acc_tmem, use_acc=False)
        tcgen05_commit(bar)
        mbarrier.wait(bar, phase=0)
        mbarrier.invalidate(bar)
        acc = acc_tmem.load(ACC_LAYOUT)
    else:
        acc = gl.zeros([M, N], dtype=gl.float32, layout=ACC_LAYOUT)
        acc = hopper.warpgroup_mma(a_smem, b_smem, acc, is_async=IS_ASYNC)
        if IS_ASYNC:
            acc = hopper.warpgroup_mma_wait(num_outstanding=0, deps=[acc])

    out_layout: gl.constexpr = gl.BlockedLayout(
        [1, 1], [1, 32], [gl.num_warps(), 1], [1, 0]
    )
    acc = gl.convert_layout(acc, out_layout)
    offs_cm = gl.arange(0, M, layout=gl.SliceLayout(1, out_layout))
    offs_cn = gl.arange(0, N, layout=gl.SliceLayout(0, out_layout))
    gl.store(c_ptr + offs_cm[:, None] * N + offs_cn[None, :], acc)

# config = {"BLOCK_K": 64, "BLOCK_M": 128, "BLOCK_N": 64, "arch": "sm_100", "dtype": "bf16", "is_async": 1, "num_warps": 4}
# arch = sm_100


// ===== COMPILED SASS (sm_100a) =====

	.target	sm_100a

	.elftype	@"ET_EXEC"


//--------------------- .note.nv.tkinfo           --------------------------
	.section	.note.nv.tkinfo,"",@"SHT_NOTE"
	.sectionflags	@"SHF_NOTE_NV_TKINFO"
	.tkinfo
        /*0018*/ 	.word	0x00000081
        /*0030*/ 	.string	""
        /*0030*/ 	.string	"ptxas-blackwell"
        /*0030*/ 	.string	"Cuda compilation tools, release 12.9, V12.9.86"
        /*0030*/ 	.string	"Build cuda_12.9.r12.9/compiler.36037853_0"
        /*0030*/ 	.string	"-v  -suppress-debug-info  -lineinfo  -arch sm_100a "



//--------------------- .note.nv.cuver            --------------------------
	.section	.note.nv.cuver,"",@"SHT_NOTE"
	.sectionflags	@"SHF_NOTE_NV_CUVER"
        /*0018*/ 	.short	0x0001
        /*001a*/ 	.short	0x0064
        /*001c*/ 	.short	0x0001
        /*001e*/ 	.short	0x0000
        /*0020*/ 	.short	0x0001
        /*0022*/ 	.short	0x0000


//--------------------- .nv.info                  --------------------------
	.section	.nv.info,"",@"SHT_CUDA_INFO"
	.align	4


	//----- nvinfo : EIATTR_REGCOUNT
	.align		4
        /*0000*/ 	.byte	0x04, 0x2f
        /*0002*/ 	.short	(.L_4 - .L_3)
	.align		4
.L_3:
        /*0004*/ 	.word	index@(gluon_mma)
        /*0008*/ 	.word	0x00000060


	//----- nvinfo : EIATTR_FRAME_SIZE
	.align		4
.L_4:
        /*000c*/ 	.byte	0x04, 0x11
        /*000e*/ 	.short	(.L_6 - .L_5)
	.align		4
.L_5:
        /*0010*/ 	.word	index@($__internal_2_$__cuda_sm10x_tcgen05_guardrail_trap_unallocated_columns_being_dealloced)
        /*0014*/ 	.word	0x00000000


	//----- nvinfo : EIATTR_FRAME_SIZE
	.align		4
.L_6:
        /*0018*/ 	.byte	0x04, 0x11
        /*001a*/ 	.short	(.L_8 - .L_7)
	.align		4
.L_7:
        /*001c*/ 	.word	index@($__internal_1_$__cuda_sm10x_tcgen05_guardrail_trap_phase_invalid_during_alloc)
        /*0020*/ 	.word	0x00000000


	//----- nvinfo : EIATTR_FRAME_SIZE
	.align		4
.L_8:
        /*0024*/ 	.byte	0x04, 0x11
        /*0026*/ 	.short	(.L_10 - .L_9)
	.align		4
.L_9:
        /*0028*/ 	.word	index@($__internal_0_$__cuda_sm10x_tcgen05_guardrail_trap_col_being_dealloced_not_returned_by_alloc)
        /*002c*/ 	.word	0x00000000


	//----- nvinfo : EIATTR_FRAME_SIZE
	.align		4
.L_10:
        /*0030*/ 	.byte	0x04, 0x11
        /*0032*/ 	.short	(.L_12 - .L_11)
	.align		4
.L_11:
        /*0034*/ 	.word	index@(gluon_mma)
        /*0038*/ 	.word	0x00000000


	//----- nvinfo : EIATTR_MIN_STACK_SIZE
	.align		4
.L_12:
        /*003c*/ 	.byte	0x04, 0x12
        /*003e*/ 	.short	(.L_14 - .L_13)
	.align		4
.L_13:
        /*0040*/ 	.word	index@(gluon_mma)
        /*0044*/ 	.word	0x00000000
.L_14:


//--------------------- .nv.info.gluon_mma        --------------------------
	.section	.nv.info.gluon_mma,"",@"SHT_CUDA_INFO"
	.sectionflags	@""
	.align	4


	//----- nvinfo : EIATTR_CUDA_API_VERSION
	.align		4
        /*0000*/ 	.byte	0x04, 0x37
        /*0002*/ 	.short	(.L_16 - .L_15)
.L_15:
        /*0004*/ 	.word	0x00000081


	//----- nvinfo : EIATTR_KPARAM_INFO
	.align		4
.L_16:
        /*0008*/ 	.byte	0x04, 0x17
        /*000a*/ 	.short	(.L_18 - .L_17)
.L_17:
        /*000c*/ 	.word	0x00000000
        /*0010*/ 	.short	0x0004
        /*0012*/ 	.short	0x0020
        /*0014*/ 	.byte	0x00, 0xf4, 0x21, 0x00


	//----- nvinfo : EIATTR_KPARAM_INFO
	.align		4
.L_18:
        /*0018*/ 	.byte	0x04, 0x17
        /*001a*/ 	.short	(.L_20 - .L_19)
.L_19:
        /*001c*/ 	.word	0x00000000
        /*0020*/ 	.short	0x0003
        /*0022*/ 	.short	0x0018
        /*0024*/ 	.byte	0x00, 0xf4, 0x21, 0x00


	//----- nvinfo : EIATTR_KPARAM_INFO
	.align		4
.L_20:
        /*0028*/ 	.byte	0x04, 0x17
        /*002a*/ 	.short	(.L_22 - .L_21)
.L_21:
        /*002c*/ 	.word	0x00000000
        /*0030*/ 	.short	0x0002
        /*0032*/ 	.short	0x0010
        /*0034*/ 	.byte	0x00, 0xf4, 0x21, 0x00


	//----- nvinfo : EIATTR_KPARAM_INFO
	.align		4
.L_22:
        /*0038*/ 	.byte	0x04, 0x17
        /*003a*/ 	.short	(.L_24 - .L_23)
.L_23:
        /*003c*/ 	.word	0x00000000
        /*0040*/ 	.short	0x0001
        /*0042*/ 	.short	0x0008
        /*0044*/ 	.byte	0x00, 0xf4, 0x21, 0x00


	//----- nvinfo : EIATTR_KPARAM_INFO
	.align		4
.L_24:
        /*0048*/ 	.byte	0x04, 0x17
        /*004a*/ 	.short	(.L_26 - .L_25)
.L_25:
        /*004c*/ 	.word	0x00000000
        /*0050*/ 	.short	0x0000
        /*0052*/ 	.short	0x0000
        /*0054*/ 	.byte	0x00, 0xf4, 0x21, 0x00


	//----- nvinfo : EIATTR_AT_ENTRY_FRAGMENTS
	.align		4
.L_26:
        /*0058*/ 	.byte	0x04, 0x4f
        /*005a*/ 	.short	(.L_28 - .L_27)


	//   ....[0]....
.L_27:
        /*005c*/ 	.word	0x00000004


	//----- nvinfo : EIATTR_RESERVED_SMEM_USED
	.align		4
.L_28:
        /*0060*/ 	.byte	0x01, 0x41
	.zero		2


	//----- nvinfo : EIATTR_SPARSE_MMA_MASK
	.align		4
        /*0064*/ 	.byte	0x03, 0x50
        /*0066*/ 	.short	0x0000


	//----- nvinfo : EIATTR_TCGEN05_1CTA_USED
	.align		4
        /*0068*/ 	.byte	0x01, 0x51
	.zero		2


	//----- nvinfo : EIATTR_MAXREG_COUNT
	.align		4
        /*006c*/ 	.byte	0x03, 0x1b
        /*006e*/ 	.short	0x00ff


	//----- nvinfo : EIATTR_NUM_BARRIERS
	.align		4
        /*0070*/ 	.byte	0x02, 0x4c
        /*0072*/ 	.byte	0x01
	.zero		1


	//----- nvinfo : EIATTR_INT_WARP_WIDE_INSTR_OFFSETS
	.align		4
        /*0074*/ 	.byte	0x04, 0x31
        /*0076*/ 	.short	(.L_30 - .L_29)


	//   ....[0]....
.L_29:
        /*0078*/ 	.word	0x00000d30


	//   ....[1]....
        /*007c*/ 	.word	0x00000d80


	//   ....[2]....
        /*0080*/ 	.word	0x00001460


	//   ....[3]....
        /*0084*/ 	.word	0x00001470


	//   ....[4]....
        /*0088*/ 	.word	0x00001f00


	//   ....[5]....
        /*008c*/ 	.word	0x00001f50


	//----- nvinfo : EIATTR_COOP_GROUP_MASK_REGIDS
	.align		4
.L_30:
        /*0090*/ 	.byte	0x04, 0x29
        /*0092*/ 	.short	(.L_32 - .L_31)


	//   ....[0]....
.L_31:
        /*0094*/ 	.word	0xffffffff


	//   ....[1]....
        /*0098*/ 	.word	0xffffffff


	//   ....[2]....
        /*009c*/ 	.word	0xffffffff


	//   ....[3]....
        /*00a0*/ 	.word	0xffffffff


	//----- nvinfo : EIATTR_COOP_GROUP_INSTR_OFFSETS
	.align		4
.L_32:
        /*00a4*/ 	.byte	0x04, 0x28
        /*00a6*/ 	.short	(.L_34 - .L_33)


	//   ....[0]....
.L_33:
        /*00a8*/ 	.word	0x00000050


	//   ....[1]....
        /*00ac*/ 	.word	0x00000310


	//   ....[2]....
        /*00b0*/ 	.word	0x00001d90


	//   ....[3]....
        /*00b4*/ 	.word	0x00002000


	//----- nvinfo : EIATTR_VRC_CTA_INIT_COUNT
	.align		4
.L_34:
        /*00b8*/ 	.byte	0x02, 0x4a
        /*00ba*/ 	.byte	0x80
	.zero		1


	//----- nvinfo : EIATTR_MBARRIER_INSTR_OFFSETS
	.align		4
        /*00bc*/ 	.byte	0x04, 0x39
        /*00be*/ 	.short	(.L_36 - .L_35)


	//   ....[0]....
.L_35:
        /*00c0*/ 	.word	0x00001210
        /*00c4*/ 	.word	0x000000ff
        /*00c8*/ 	.word	0x00006000
        /*00cc*/ 	.short	0x0100
        /*00ce*/ 	.byte	0x0c
	.zero		1


	//   ....[1]....
        /*00d0*/ 	.word	0x000014e0
        /*00d4*/ 	.word	0x000000ff
        /*00d8*/ 	.word	0x00006000
        /*00dc*/ 	.short	0x010a
        /*00de*/ 	.byte	0x0c
	.zero		1


	//   ....[2]....
        /*00e0*/ 	.word	0x00001600
        /*00e4*/ 	.word	0x000000ff
        /*00e8*/ 	.word	0x00006000
        /*00ec*/ 	.short	0x0108
        /*00ee*/ 	.byte	0x0c
	.zero		1


	//   ....[3]....
        /*00f0*/ 	.word	0x00002020
        /*00f4*/ 	.word	0x000000ff
        /*00f8*/ 	.word	0x00006000
        /*00fc*/ 	.short	0x010a
        /*00fe*/ 	.byte	0x0c
	.zero		1


	//----- nvinfo : EIATTR_NUM_MBARRIERS
	.align		4
.L_36:
        /*0100*/ 	.byte	0x03, 0x38
        /*0102*/ 	.short	0x0001


	//----- nvinfo : EIATTR_EXIT_INSTR_OFFSETS
	.align		4
        /*0104*/ 	.byte	0x04, 0x1c
        /*0106*/ 	.short	(.L_38 - .L_37)


	//   ....[0]....
.L_37:
        /*0108*/ 	.word	0x00002010


	//----- nvinfo : EIATTR_REQNTID
	.align		4
.L_38:
        /*010c*/ 	.byte	0x04, 0x10
        /*010e*/ 	.short	(.L_40 - .L_39)
.L_39:
        /*0110*/ 	.word	0x00000080
        /*0114*/ 	.word	0x00000001
        /*0118*/ 	.word	0x00000001


	//----- nvinfo : EIATTR_CRS_STACK_SIZE
	.align		4
.L_40:
        /*011c*/ 	.byte	0x04, 0x1e
        /*011e*/ 	.short	(.L_42 - .L_41)
.L_41:
        /*0120*/ 	.word	0x00000000


	//----- nvinfo : EIATTR_CBANK_PARAM_SIZE
	.align		4
.L_42:
        /*0124*/ 	.byte	0x03, 0x19
        /*0126*/ 	.short	0x0028


	//----- nvinfo : EIATTR_PARAM_CBANK
	.align		4
        /*0128*/ 	.byte	0x04, 0x0a
        /*012a*/ 	.short	(.L_44 - .L_43)
	.align		4
.L_43:
        /*012c*/ 	.word	index@(.nv.constant0.gluon_mma)
        /*0130*/ 	.short	0x0380
        /*0132*/ 	.short	0x0028


	//----- nvinfo : EIATTR_SW_WAR
	.align		4
.L_44:
        /*0134*/ 	.byte	0x04, 0x36
        /*0136*/ 	.short	(.L_46 - .L_45)
.L_45:
        /*0138*/ 	.word	0x00000008
.L_46:


//--------------------- .nv.compat                --------------------------
	.section	.nv.compat,"",@"SHT_CUDA_COMPAT_INFO"
	.align	4
        /*0000*/ 	.byte	0x02, 0x02, 0x02, 0x00, 0x02, 0x05, 0x05, 0x00, 0x02, 0x03, 0x00, 0x00, 0x02, 0x06, 0x01, 0x00


//--------------------- .nv.callgraph             --------------------------
	.section	.nv.callgraph,"",@"SHT_CUDA_CALLGRAPH"
	.align	4
	.sectionentsize	8
	.align		4
        /*0000*/ 	.word	0x00000000
	.align		4
        /*0004*/ 	.word	0xffffffff
	.align		4
        /*0008*/ 	.word	0x00000000
	.align		4
        /*000c*/ 	.word	0xfffffffe
	.align		4
        /*0010*/ 	.word	0x00000000
	.align		4
        /*0014*/ 	.word	0xfffffffd
	.align		4
        /*0018*/ 	.word	0x00000000
	.align		4
        /*001c*/ 	.word	0xfffffffc


//--------------------- .text.gluon_mma           --------------------------
	.section	.text.gluon_mma,"ax",@progbits
	.align	128
        .global         gluon_mma
        .type           gluon_mma,@function
        .size           gluon_mma,(.L_x_15 - gluon_mma)
        .other          gluon_mma,@"STO_CUDA_ENTRY STV_DEFAULT"
gluon_mma:
.text.gluon_mma:
[----:B------:R-:W0:Y:S01]  /*0000*/  LDC R1, c[0x0][0x37c] ;  /* 0x0000df00ff017b82 */ /* 0x000e220000000800 */
[----:B------:R-:W1:Y:S02]  /*0010*/  S2R R3, SR_TID.X ;  /* 0x0000000000037919 */ /* 0x000e640000002100 */
[----:B-1----:R-:W-:-:S13]  /*0020*/  ISETP.GE.U32.AND P1, PT, R3, 0x20, PT ;  /* 0x000000200300780c */ /* 0x002fda0003f26070 */
[----:B------:R-:W-:Y:S05]  /*0030*/  @P1 BRA `(.L_x_0) ;  /* 0x0000000000b81947 */ /* 0x000fea0003800000 */
[----:B------:R-:W1:Y:S01]  /*0040*/  S2UR UR6, SR_CgaCtaId ;  /* 0x00000000000679c3 */ /* 0x000e620000008800 */
[----:B------:R-:W-:Y:S01]  /*0050*/  NOP ;  /* 0x0000000000007918 */ /* 0x000fe20000000000 */
[----:B------:R-:W-:Y:S02]  /*0060*/  UMOV UR4, 0x40 ;  /* 0x0000004000047882 */ /* 0x000fe40000000000 */
[----:B-1----:R-:W-:-:S09]  /*0070*/  ULEA UR4, UR6, UR4, 0x18 ;  /* 0x0000000406047291 */ /* 0x002fd2000f8ec0ff */
[----:B------:R-:W1:Y:S01]  /*0080*/  LDS.U8 R0, [UR4] ;  /* 0x00000004ff007984 */ /* 0x000e620008000000 */
[----:B------:R-:W-:Y:S02]  /*0090*/  UMOV UR4, 0x400 ;  /* 0x0000040000047882 */ /* 0x000fe40000000000 */
[----:B------:R-:W-:Y:S01]  /*00a0*/  ULEA UR4, UR6, UR4, 0x18 ;  /* 0x0000000406047291 */ /* 0x000fe2000f8ec0ff */
[----:B-1----:R-:W-:-:S13]  /*00b0*/  ISETP.NE.AND P0, PT, R0, RZ, PT ;  /* 0x000000ff0000720c */ /* 0x002fda0003f05270 */
[----:B------:R-:W-:Y:S05]  /*00c0*/  @P0 BRA `(.L_x_1) ;  /* 0x00000000007c0947 */ /* 0x000fea0003800000 */
[----:B------:R-:W-:-:S13]  /*00d0*/  ELECT P0, URZ, PT ;  /* 0x0000000000ff782f */ /* 0x000fda0003800000 */
[----:B------:R-:W-:Y:S05]  /*00e0*/  @!P0 BRA `(.L_x_2) ;  /* 0x0000000000848947 */ /* 0x000fea0003800000 */
[----:B------:R-:W-:Y:S01]  /*00f0*/  UMOV UR5, 0x2 ;  /* 0x0000000200057882 */ /* 0x000fe20000000000 */
[----:B------:R-:W-:Y:S02]  /*0100*/  IMAD.MOV.U32 R7, RZ, RZ, 0x1 ;  /* 0x00000001ff077424 */ /* 0x000fe400078e00ff */
[----:B------:R-:W-:Y:S02]  /*0110*/  IMAD.MOV.U32 R5, RZ, RZ, 0x3 ;  /* 0x00000003ff057424 */ /* 0x000fe400078e00ff */
[----:B------:R-:W-:Y:S04]  /*0120*/  DEPBAR.LE SB1, 0x36 ;  /* 0x00009d800000791a */ /* 0x000fe80000000000 */
[----:B------:R-:W1:Y:S02]  /*0130*/  UTCATOMSWS.FIND_AND_SET.ALIGN UP0, UR5, UR5 ;  /* 0x00000005000575e3 */ /* 0x000e640008000800 */
[----:B-1----:R-:W-:-:S04]  /*0140*/  PLOP3.LUT P0, PT, PT, PT, UP0, 0x80, 0x8 ;  /* 0x000000000008781c */ /* 0x002fc80003f0f008 */
[----:B------:R-:W-:-:S04]  /*0150*/  SEL R0, RZ, 0xffffffff, !P0 ;  /* 0xffffffffff007807 */ /* 0x000fc80004000000 */
[----:B------:R-:W-:Y:S01]  /*0160*/  ISETP.NE.AND P0, PT, R0, RZ, PT ;  /* 0x000000ff0000720c */ /* 0x000fe20003f05270 */
[----:B------:R-:W-:-:S12]  /*0170*/  IMAD.U32 R0, RZ, RZ, UR5 ;  /* 0x00000005ff007e24 */ /* 0x000fd8000f8e00ff */
[----:B------:R-:W-:Y:S05]  /*0180*/  @P0 BRA `(.L_x_3) ;  /* 0x0000000000240947 */ /* 0x000fea0003800000 */
.L_x_4:
[----:B------:R-:W-:Y:S05]  /*0190*/  NANOSLEEP 0x64 ;  /* 0x000000640000795d */ /* 0x000fea0003800000 */
[----:B------:R-:W-:-:S05]  /*01a0*/  UMOV UR5, 0x2 ;  /* 0x0000000200057882 */ /* 0x000fca0000000000 */
[----:B------:R-:W-:Y:S04]  /*01b0*/  DEPBAR.LE SB1, 0x36 ;  /* 0x00009d800000791a */ /* 0x000fe80000000000 */
[----:B------:R-:W1:Y:S02]  /*01c0*/  UTCATOMSWS.FIND_AND_SET.ALIGN UP0, UR5, UR5 ;  /* 0x00000005000575e3 */ /* 0x000e640008000800 */
[----:B-1----:R-:W-:-:S04]  /*01d0*/  PLOP3.LUT P0, PT, PT, PT, UP0, 0x80, 0x8 ;  /* 0x000000000008781c */ /* 0x002fc80003f0f008 */
[----:B------:R-:W-:-:S04]  /*01e0*/  SEL R0, RZ, 0xffffffff, !P0 ;  /* 0xffffffffff007807 */ /* 0x000fc80004000000 */
[----:B------:R-:W-:Y:S01]  /*01f0*/  ISETP.NE.AND P0, PT, R0, RZ, PT ;  /* 0x000000ff0000720c */ /* 0x000fe20003f05270 */
[----:B------:R-:W-:-:S12]  /*0200*/  IMAD.U32 R0, RZ, RZ, UR5 ;  /* 0x00000005ff007e24 */ /* 0x000fd8000f8e00ff */
[----:B------:R-:W-:Y:S05]  /*0210*/  @!P0 BRA `(.L_x_4) ;  /* 0xfffffffc00dc8947 */ /* 0x000fea000383ffff */
.L_x_3:
[C---:B------:R-:W-:Y:S01]  /*0220*/  VIADD R4, R0.reuse, 0x10 ;  /* 0x0000001000047836 */ /* 0x040fe20000000000 */
[----:B------:R-:W-:Y:S01]  /*0230*/  UMOV UR5, 0x50 ;  /* 0x0000005000057882 */ /* 0x000fe20000000000 */
[----:B------:R-:W-:Y:S01]  /*0240*/  SHF.L.U32 R2, R5, R0, RZ ;  /* 0x0000000005027219 */ /* 0x000fe200000006ff */
[----:B------:R-:W-:Y:S01]  /*0250*/  ULEA UR5, UR6, UR5, 0x18 ;  /* 0x0000000506057291 */ /* 0x000fe2000f8ec0ff */
[----:B------:R-:W-:Y:S01]  /*0260*/  IMAD.SHL.U32 R0, R0, 0x20, RZ ;  /* 0x0000002000007824 */ /* 0x000fe200078e00ff */
[----:B------:R-:W-:-:S04]  /*0270*/  SHF.L.U32 R5, R7, R4, RZ ;  /* 0x0000000407057219 */ /* 0x000fc800000006ff */
[----:B------:R-:W-:-:S05]  /*0280*/  LOP3.LUT R2, R5, R2, RZ, 0xfc, !PT ;  /* 0x0000000205027212 */ /* 0x000fca00078efcff */
[----:B------:R1:W-:Y:S04]  /*0290*/  ATOMS.OR RZ, [UR5], R2 ;  /* 0x00000002ffff798c */ /* 0x0003e8000b000005 */
[----:B------:R1:W-:Y:S01]  /*02a0*/  STS [UR4], R0 ;  /* 0x00000000ff007988 */ /* 0x0003e20008000804 */
[----:B------:R-:W-:Y:S05]  /*02b0*/  BRA `(.L_x_2) ;  /* 0x0000000000107947 */ /* 0x000fea0003800000 */
.L_x_1:
[----:B------:R-:W-:Y:S01]  /*02c0*/  IMAD.MOV.U32 R0, RZ, RZ, -0x1 ;  /* 0xffffffffff007424 */ /* 0x000fe200078e00ff */
[----:B------:R-:W-:-:S04]  /*02d0*/  MOV R4, 0x300 ;  /* 0x0000030000047802 */ /* 0x000fc80000000f00 */
[----:B------:R1:W-:Y:S03]  /*02e0*/  STS [UR4], R0 ;  /* 0x00000000ff007988 */ /* 0x0003e60008000804 */
[----:B01----:R-:W-:Y:S05]  /*02f0*/  CALL.REL.NOINC `($__internal_1_$__cuda_sm10x_tcgen05_guardrail_trap_phase_invalid_during_alloc) ;  /* 0x0000001c00607944 */ /* 0x003fea0003c00000 */
.L_x_2:
[----:B------:R-:W-:Y:S05]  /*0300*/  WARPSYNC.ALL ;  /* 0x0000000000007948 */ /* 0x000fea0003800000 */
[----:B------:R-:W-:Y:S01]  /*0310*/  NOP ;  /* 0x0000000000007918 */ /* 0x000fe20000000000 */
.L_x_0:
[----:B------:R-:W2:Y:S08]  /*0320*/  S2UR UR11, SR_CgaCtaId ;  /* 0x00000000000b79c3 */ /* 0x000eb00000008800 */
[----:B------:R-:W-:Y:S01]  /*0330*/  BAR.SYNC.DEFER_BLOCKING 0x0 ;  /* 0x0000000000007b1d */ /* 0x000fe20000010000 */
[C---:B------:R-:W-:Y:S02]  /*0340*/  LOP3.LUT R69, R3.reuse, 0x60, RZ, 0xc0, !PT ;  /* 0x0000006003457812 */ /* 0x040fe400078ec0ff */
[----:B-1----:R-:W-:-:S03]  /*0350*/  LOP3.LUT R0, R3, 0x1f, RZ, 0xc0, !PT ;  /* 0x0000001f03007812 */ /* 0x002fc600078ec0ff */
[----:B------:R-:W-:Y:S02]  /*0360*/  UMOV UR4, 0x400 ;  /* 0x0000040000047882 */ /* 0x000fe40000000000 */
[----:B------:R-:W1:Y:S01]  /*0370*/  LDC.64 R4, c[0x0][0x380] ;  /* 0x0000e000ff047b82 */ /* 0x000e620000000a00 */
[----:B------:R-:W3:Y:S01]  /*0380*/  LDCU.64 UR20, c[0x0][0x358] ;  /* 0x00006b00ff1477ac */ /* 0x000ee20008000a00 */
[C---:B------:R-:W-:Y:S01]  /*0390*/  IMAD.SHL.U32 R81, R69.reuse, 0x2, RZ ;  /* 0x0000000245517824 */ /* 0x040fe200078e00ff */
[----:B--2---:R-:W-:Y:S01]  /*03a0*/  ULEA UR12, UR11, UR4, 0x18 ;  /* 0x000000040b0c7291 */ /* 0x004fe2000f8ec0ff */
[----:B------:R-:W-:Y:S02]  /*03b0*/  IMAD R7, R69, 0x2, R0 ;  /* 0x0000000245077824 */ /* 0x000fe400078e0200 */
[----:B-1----:R-:W-:-:S06]  /*03c0*/  IMAD.WIDE.U32 R4, R81, 0x2, R4 ;  /* 0x0000000251047825 */ /* 0x002fcc00078e0004 */
[----:B------:R-:W1:Y:S01]  /*03d0*/  LDS R2, [UR12] ;  /* 0x0000000cff027984 */ /* 0x000e620008000800 */
[----:B------:R-:W-:Y:S01]  /*03e0*/  SHF.R.U32.HI R68, RZ, 0x1, R69 ;  /* 0x00000001ff447819 */ /* 0x000fe20000011645 */
[----:B------:R-:W-:Y:S01]  /*03f0*/  IMAD.WIDE.U32 R4, R0, 0x2, R4 ;  /* 0x0000000200047825 */ /* 0x000fe200078e0004 */
[----:B------:R-:W-:Y:S03]  /*0400*/  BAR.SYNC.DEFER_BLOCKING 0x0 ;  /* 0x0000000000007b1d */ /* 0x000fe60000010000 */
[----:B------:R-:W-:-:S03]  /*0410*/  IMAD.SHL.U32 R7, R7, 0x2, RZ ;  /* 0x0000000207077824 */ /* 0x000fc600078e00ff */
[----:B---3--:R2:W5:Y:S04]  /*0420*/  LDG.E.U16 R23, desc[UR20][R4.64] ;  /* 0x0000001404177981 */ /* 0x008568000c1e1500 */
[----:B------:R2:W5:Y:S04]  /*0430*/  LDG.E.U16 R27, desc[UR20][R4.64+0x40] ;  /* 0x00004014041b7981 */ /* 0x000568000c1e1500 */
[----:B------:R2:W5:Y:S01]  /*0440*/  LDG.E.U16 R29, desc[UR20][R4.64+0x200] ;  /* 0x00020014041d7981 */ /* 0x000562000c1e1500 */
[----:B-1----:R-:W-:-:S03]  /*0450*/  R2UR UR13, R2 ;  /* 0x00000000020d72ca */ /* 0x002fc600000e0000 */
[----:B------:R2:W5:Y:S01]  /*0460*/  LDG.E.U16 R83, desc[UR20][R4.64+0x240] ;  /* 0x0002401404537981 */ /* 0x000562000c1e1500 */
[----:B------:R-:W-:-:S03]  /*0470*/  LOP3.LUT R2, R7, R68, RZ, 0x3c, !PT ;  /* 0x0000004407027212 */ /* 0x000fc600078e3cff */
[----:B------:R2:W5:Y:S04]  /*0480*/  LDG.E.U16 R85, desc[UR20][R4.64+0x400] ;  /* 0x0004001404557981 */ /* 0x000568000c1e1500 */
        /* <DEDUP_REMOVED lines=23> */
[----:B------:R2:W5:Y:S01]  /*0600*/  LDG.E.U16 R25, desc[UR20][R4.64+0x1c00] ;  /* 0x001c001404197981 */ /* 0x000562000c1e1500 */
[----:B------:R-:W-:Y:S05]  /*0610*/  @P1 BRA `(.L_x_5) ;  /* 0x0000000000181947 */ /* 0x000fea0003800000 */
[----:B------:R-:W-:Y:S01]  /*0620*/  ELECT P0, URZ, PT ;  /* 0x0000000000ff782f */ /* 0x000fe20003800000 */
[----:B------:R-:W-:Y:S01]  /*0630*/  IMAD.MOV.U32 R6, RZ, RZ, 0x1 ;  /* 0x00000001ff067424 */ /* 0x000fe200078e00ff */
[----:B------:R-:W-:Y:S01]  /*0640*/  UMOV UR4, 0x40 ;  /* 0x0000004000047882 */ /* 0x000fe20000000000 */
[----:B------:R-:W-:Y:S01]  /*0650*/  UVIRTCOUNT.DEALLOC.SMPOOL 0x80 ;  /* 0x000000800000784c */ /* 0x000fe20000000000 */
[----:B------:R-:W-:-:S09]  /*0660*/  ULEA UR4, UR11, UR4, 0x18 ;  /* 0x000000040b047291 */ /* 0x000fd2000f8ec0ff */
[----:B------:R1:W-:Y:S03]  /*0670*/  @P0 STS.U8 [UR4], R6 ;  /* 0x00000006ff000988 */ /* 0x0003e60008000004 */
.L_x_5:
[----:B-1----:R-:W1:Y:S01]  /*0680*/  LDC.64 R6, c[0x0][0x388] ;  /* 0x0000e200ff067b82 */ /* 0x002e620000000a00 */
[----:B------:R-:W3:Y:S01]  /*0690*/  LDCU.64 UR4, c[0x0][0x380] ;  /* 0x00007000ff0477ac */ /* 0x000ee20008000a00 */
[----:B-----5:R4:W-:Y:S04]  /*06a0*/  STS.U16 [R2+UR12], R23 ;  /* 0x0000001702007988 */ /* 0x0209e8000800040c */
[----:B------:R2:W-:Y:S04]  /*06b0*/  STS.U16 [R2+UR12+0x40], R27 ;  /* 0x0000401b02007988 */ /* 0x0005e8000800040c */
[----:B------:R0:W-:Y:S04]  /*06c0*/  STS.U16 [R2+UR12+0x240], R29 ;  /* 0x0002401d02007988 */ /* 0x0001e8000800040c */
[----:B------:R-:W3:Y:S04]  /*06d0*/  LDG.E.U16 R9, desc[UR20][R4.64+0x1c40] ;  /* 0x001c401404097981 */ /* 0x000ee8000c1e1500 */
[----:B------:R-:W3:Y:S04]  /*06e0*/  LDG.E.U16 R13, desc[UR20][R4.64+0x1e00] ;  /* 0x001e0014040d7981 */ /* 0x000ee8000c1e1500 */
[----:B------:R-:W3:Y:S04]  /*06f0*/  LDG.E.U16 R15, desc[UR20][R4.64+0x1e40] ;  /* 0x001e4014040f7981 */ /* 0x000ee8000c1e1500 */
[----:B------:R-:W3:Y:S04]  /*0700*/  LDG.E.U16 R17, desc[UR20][R4.64+0x2000] ;  /* 0x0020001404117981 */ /* 0x000ee8000c1e1500 */
[----:B------:R-:W3:Y:S04]  /*0710*/  LDG.E.U16 R19, desc[UR20][R4.64+0x2040] ;  /* 0x0020401404137981 */ /* 0x000ee8000c1e1500 */
[----:B------:R-:W3:Y:S04]  /*0720*/  LDG.E.U16 R11, desc[UR20][R4.64+0x2200] ;  /* 0x00220014040b7981 */ /* 0x000ee8000c1e1500 */
[----:B------:R-:W3:Y:S04]  /*0730*/  LDG.E.U16 R21, desc[UR20][R4.64+0x2240] ;  /* 0x0022401404157981 */ /* 0x000ee8000c1e1500 */
[----:B----4-:R-:W4:Y:S04]  /*0740*/  LDG.E.U16 R23, desc[UR20][R4.64+0x2400] ;  /* 0x0024001404177981 */ /* 0x010f28000c1e1500 */
[----:B--2---:R-:W2:Y:S04]  /*0750*/  LDG.E.U16 R27, desc[UR20][R4.64+0x2440] ;  /* 0x00244014041b7981 */ /* 0x004ea8000c1e1500 */
[----:B0-----:R-:W2:Y:S04]  /*0760*/  LDG.E.U16 R29, desc[UR20][R4.64+0x2600] ;  /* 0x00260014041d7981 */ /* 0x001ea8000c1e1500 */
[----:B------:R-:W2:Y:S04]  /*0770*/  LDG.E.U16 R31, desc[UR20][R4.64+0x2640] ;  /* 0x00264014041f7981 */ /* 0x000ea8000c1e1500 */
        /* <DEDUP_REMOVED lines=22> */
[----:B------:R0:W2:Y:S01]  /*08e0*/  LDG.E.U16 R79, desc[UR20][R4.64+0x3e00] ;  /* 0x003e0014044f7981 */ /* 0x0000a2000c1e1500 */
[----:B-1----:R-:W-:-:S03]  /*08f0*/  IMAD.WIDE.U32 R6, R81, 0x2, R6 ;  /* 0x0000000251067825 */ /* 0x002fc600078e0006 */
[----:B------:R1:W-:Y:S01]  /*0900*/  STS.U16 [R2+UR12+0x200], R83 ;  /* 0x0002005302007988 */ /* 0x0003e2000800040c */
[----:B------:R-:W-:-:S03]  /*0910*/  IMAD.WIDE.U32 R6, R0, 0x2, R6 ;  /* 0x0000000200067825 */ /* 0x000fc600078e0006 */
[----:B------:R1:W-:Y:S01]  /*0920*/  STS.U16 [R2+UR12+0x400], R85 ;  /* 0x0004005502007988 */ /* 0x0003e2000800040c */
[----:B0-----:R-:W-:-:S03]  /*0930*/  IMAD.SHL.U32 R4, R3, 0x2, RZ ;  /* 0x0000000203047824 */ /* 0x001fc600078e00ff */
[----:B------:R0:W-:Y:S02]  /*0940*/  STS.U16 [R2+UR12+0x440], R87 ;  /* 0x0004405702007988 */ /* 0x0001e4000800040c */
[----:B------:R-:W-:Y:S02]  /*0950*/  LOP3.LUT R5, R4, 0xc0, RZ, 0xc0, !PT ;  /* 0x000000c004057812 */ /* 0x000fe400078ec0ff */
[----:B------:R0:W-:Y:S02]  /*0960*/  STS.U16 [R2+UR12+0x640], R89 ;  /* 0x0006405902007988 */ /* 0x0001e4000800040c */
[C---:B---3--:R-:W-:Y:S02]  /*0970*/  LEA R4, P0, R5.reuse, UR4, 0x1 ;  /* 0x0000000405047c11 */ /* 0x048fe4000f8008ff */
[----:B------:R3:W-:Y:S02]  /*0980*/  STS.U16 [R2+UR12+0x600], R91 ;  /* 0x0006005b02007988 */ /* 0x0007e4000800040c */
[----:B------:R-:W-:-:S02]  /*0990*/  LEA.HI.X R5, R5, UR5, RZ, 0x1, P0 ;  /* 0x0000000505057c11 */ /* 0x000fc400080f0cff */
[----:B------:R0:W-:Y:S01]  /*09a0*/  STS.U16 [R2+UR12+0x800], R93 ;  /* 0x0008005d02007988 */ /* 0x0001e2000800040c */
[----:B------:R-:W-:-:S03]  /*09b0*/  IMAD.WIDE.U32 R4, R0, 0x2, R4 ;  /* 0x0000000200047825 */ /* 0x000fc600078e0004 */
[----:B------:R0:W-:Y:S04]  /*09c0*/  STS.U16 [R2+UR12+0x840], R8 ;  /* 0x0008400802007988 */ /* 0x0001e8000800040c */
        /* <DEDUP_REMOVED lines=18> */
[----:B------:R-:W2:Y:S04]  /*0af0*/  LDG.E.U16 R81, desc[UR20][R6.64] ;  /* 0x0000001406517981 */ /* 0x000ea8000c1e1500 */
[----:B-1----:R-:W2:Y:S04]  /*0b00*/  LDG.E.U16 R83, desc[UR20][R6.64+0x40] ;  /* 0x0000401406537981 */ /* 0x002ea8000c1e1500 */
[----:B------:R-:W2:Y:S04]  /*0b10*/  LDG.E.U16 R85, desc[UR20][R6.64+0x200] ;  /* 0x0002001406557981 */ /* 0x000ea8000c1e1500 */
[----:B0-----:R-:W2:Y:S04]  /*0b20*/  LDG.E.U16 R87, desc[UR20][R6.64+0x240] ;  /* 0x0002401406577981 */ /* 0x001ea8000c1e1500 */
[----:B------:R-:W2:Y:S04]  /*0b30*/  LDG.E.U16 R89, desc[UR20][R6.64+0x400] ;  /* 0x0004001406597981 */ /* 0x000ea8000c1e1500 */
[----:B---3--:R-:W3:Y:S04]  /*0b40*/  LDG.E.U16 R91, desc[UR20][R6.64+0x440] ;  /* 0x00044014065b7981 */ /* 0x008ee8000c1e1500 */
[----:B------:R-:W3:Y:S04]  /*0b50*/  LDG.E.U16 R93, desc[UR20][R6.64+0x600] ;  /* 0x00060014065d7981 */ /* 0x000ee8000c1e1500 */
        /* <DEDUP_REMOVED lines=25> */
[----:B------:R-:W3:Y:S01]  /*0cf0*/  LDG.E.U16 R5, desc[UR20][R4.64+0x3e40] ;  /* 0x003e401404057981 */ /* 0x000ee2000c1e1500 */
[----:B------:R-:W-:Y:S01]  /*0d00*/  LOP3.LUT P2, RZ, R3, 0x7f, RZ, 0xc0, !PT ;  /* 0x0000007f03ff7812 */ /* 0x000fe2000784c0ff */
[----:B------:R-:W-:-:S02]  /*0d10*/  UMOV UR4, 0x1 ;  /* 0x0000000100047882 */ /* 0x000fc40000000000 */
[----:B------:R0:W-:Y:S10]  /*0d20*/  STS.U16 [R2+UR12+0x1c00], R25 ;  /* 0x001c001902007988 */ /* 0x0001f4000800040c */
[----:B------:R-:W-:-:S05]  /*0d30*/  VOTEU.ALL UP0, P2 ;  /* 0x0000000000ff7886 */ /* 0x000fca0001000000 */
[----:B------:R-:W-:-:S04]  /*0d40*/  @!UP0 UIADD3 UR4, UPT, UPT, -UR4, 0x100000, URZ ;  /* 0x0010000004048890 */ /* 0x000fc8000fffe1ff */
[----:B------:R-:W-:Y:S02]  /*0d50*/  @!UP0 USHF.L.U32 UR5, UR4, 0xb, URZ ;  /* 0x0000000b04058899 */ /* 0x000fe400080006ff */
[----:B------:R-:W-:Y:S01]  /*0d60*/  @!UP0 USHF.L.U32 UR4, UR4, 0x1, URZ ;  /* 0x0000000104048899 */ /* 0x000fe200080006ff */
[----:B0-----:R-:W-:Y:S01]  /*0d70*/  SHF.R.U32.HI R25, RZ, 0x5, R3 ;  /* 0x00000005ff197819 */ /* 0x001fe20000011603 */
[----:B------:R-:W-:Y:S01]  /*0d80*/  VOTEU.ALL UP1, P2 ;  /* 0x0000000000ff7886 */ /* 0x000fe20001020000 */
[----:B------:R0:W-:Y:S02]  /*0d90*/  STS.U16 [R2+UR12+0x1c40], R9 ;  /* 0x001c400902007988 */ /* 0x0001e4000800040c */
[----:B------:R-:W-:Y:S02]  /*0da0*/  R2UR UR10, R25 ;  /* 0x00000000190a72ca */ /* 0x000fe400000e0000 */
[----:B------:R0:W-:Y:S04]  /*0db0*/  STS.U16 [R2+UR12+0x1e40], R13 ;  /* 0x001e400d02007988 */ /* 0x0001e8000800040c */
[----:B------:R0:W-:Y:S04]  /*0dc0*/  STS.U16 [R2+UR12+0x1e00], R15 ;  /* 0x001e000f02007988 */ /* 0x0001e8000800040c */
[----:B------:R0:W-:Y:S04]  /*0dd0*/  STS.U16 [R2+UR12+0x2000], R17 ;  /* 0x0020001102007988 */ /* 0x0001e8000800040c */
[----:B------:R0:W-:Y:S04]  /*0de0*/  STS.U16 [R2+UR12+0x2040], R19 ;  /* 0x0020401302007988 */ /* 0x0001e8000800040c */
[----:B------:R0:W-:Y:S04]  /*0df0*/  STS.U16 [R2+UR12+0x2240], R11 ;  /* 0x0022400b02007988 */ /* 0x0001e8000800040c */
[----:B------:R0:W-:Y:S04]  /*0e00*/  STS.U16 [R2+UR12+0x2200], R21 ;  /* 0x0022001502007988 */ /* 0x0001e8000800040c */
[----:B----4-:R0:W-:Y:S04]  /*0e10*/  STS.U16 [R2+UR12+0x2400], R23 ;  /* 0x0024001702007988 */ /* 0x0101e8000800040c */
[----:B--2---:R0:W-:Y:S04]  /*0e20*/  STS.U16 [R2+UR12+0x2440], R27 ;  /* 0x0024401b02007988 */ /* 0x0041e8000800040c */
        /* <DEDUP_REMOVED lines=24> */
[----:B------:R0:W-:Y:S01]  /*0fb0*/  STS.U16 [R2+UR12+0x3e40], R79 ;  /* 0x003e404f02007988 */ /* 0x0001e2000800040c */
[----:B------:R-:W-:-:S03]  /*0fc0*/  UISETP.NE.U32.AND UP0, UPT, UR10, URZ, UPT ;  /* 0x000000ff0a00728c */ /* 0x000fc6000bf05070 */
[----:B------:R0:W-:Y:S04]  /*0fd0*/  STS.U16 [R2+UR12+0x4000], R81 ;  /* 0x0040005102007988 */ /* 0x0001e8000800040c */
[----:B------:R0:W-:Y:S04]  /*0fe0*/  STS.U16 [R2+UR12+0x4040], R83 ;  /* 0x0040405302007988 */ /* 0x0001e8000800040c */
[----:B------:R0:W-:Y:S04]  /*0ff0*/  STS.U16 [R2+UR12+0x4240], R85 ;  /* 0x0042405502007988 */ /* 0x0001e8000800040c */
[----:B------:R0:W-:Y:S04]  /*1000*/  STS.U16 [R2+UR12+0x4200], R87 ;  /* 0x0042005702007988 */ /* 0x0001e8000800040c */
[----:B------:R0:W-:Y:S04]  /*1010*/  STS.U16 [R2+UR12+0x4400], R89 ;  /* 0x0044005902007988 */ /* 0x0001e8000800040c */
[----:B---3--:R0:W-:Y:S04]  /*1020*/  STS.U16 [R2+UR12+0x4440], R91 ;  /* 0x0044405b02007988 */ /* 0x0081e8000800040c */
        /* <DEDUP_REMOVED lines=27> */
[----:B------:R1:W-:Y:S06]  /*11e0*/  MEMBAR.ALL.CTA ;  /* 0x0000000000007992 */ /* 0x0003ec0000008000 */
[----:B-1----:R-:W-:Y:S04]  /*11f0*/  FENCE.VIEW.ASYNC.S ;  /* 0x00000000000073c6 */ /* 0x002fe80000000000 */
[----:B------:R-:W1:Y:S02]  /*1200*/  FENCE.VIEW.ASYNC.S ;  /* 0x00000000000073c6 */ /* 0x000e640000000000 */
[----:B-1----:R0:W1:Y:S01]  /*1210*/  @!UP1 SYNCS.EXCH.64 URZ, [UR12+0x6000], UR4 ;  /* 0x006000040cff95b2 */ /* 0x0020620008000100 */
[----:B------:R-:W-:Y:S01]  /*1220*/  LOP3.LUT R4, R3, 0x7f, RZ, 0xc0, !PT ;  /* 0x0000007f03047812 */ /* 0x000fe200078ec0ff */
[----:B-1----:R-:W-:Y:S06]  /*1230*/  BAR.SYNC.DEFER_BLOCKING 0x0 ;  /* 0x0000000000007b1d */ /* 0x002fec0000010000 */
[----:B0-----:R-:W-:Y:S05]  /*1240*/  BRA.U UP0, `(.L_x_6) ;  /* 0x0000000100747547 */ /* 0x001fea000b800000 */
[----:B------:R-:W-:Y:S02]  /*1250*/  UIADD3 UR4, UPT, UPT, UR12, 0x4000, URZ ;  /* 0x000040000c047890 */ /* 0x000fe4000fffe0ff */
[----:B------:R-:W-:Y:S02]  /*1260*/  USHF.R.U32.HI UR6, URZ, 0x4, UR12 ;  /* 0x00000004ff067899 */ /* 0x000fe4000801160c */
[----:B------:R-:W-:Y:S02]  /*1270*/  USHF.R.U32.HI UR4, URZ, 0x4, UR4 ;  /* 0x00000004ff047899 */ /* 0x000fe40008011604 */
[----:B------:R-:W-:Y:S02]  /*1280*/  USGXT.U32 UR6, UR6, 0xe ;  /* 0x0000000e0606789a */ /* 0x000fe40008000000 */
[----:B------:R-:W-:Y:S02]  /*1290*/  USGXT.U32 UR8, UR4, 0xe ;  /* 0x0000000e0408789a */ /* 0x000fe40008000000 */
[----:B------:R-:W-:-:S02]  /*12a0*/  UIADD3 UR22, UP0, UPT, UR6, 0x2, URZ ;  /* 0x0000000206167890 */ /* 0x000fc4000ff1e0ff */
[----:B------:R-:W-:Y:S01]  /*12b0*/  UIADD3 UR24, UP1, UPT, UR8, 0x80, URZ ;  /* 0x0000008008187890 */ /* 0x000fe2000ff3e0ff */
[----:B------:R-:W-:Y:S01]  /*12c0*/  UMOV UR4, URZ ;  /* 0x000000ff00047c82 */ /* 0x000fe20008000000 */
[----:B------:R-:W-:Y:S01]  /*12d0*/  UMOV UR26, 0x0 ;  /* 0x00000000001a7882 */ /* 0x000fe20000000000 */
[----:B------:R-:W-:Y:S02]  /*12e0*/  UIADD3.X UR23, UPT, UPT, UR4, 0x40004040, URZ, UP0, !UPT ;  /* 0x4000404004177890 */ /* 0x000fe400087fe4ff */
[----:B------:R-:W-:Y:S02]  /*12f0*/  UIADD3.X UR25, UPT, UPT, UR4, 0x40004040, URZ, UP1, !UPT ;  /* 0x4000404004197890 */ /* 0x000fe40008ffe4ff */
[----:B------:R-:W-:Y:S02]  /*1300*/  UIADD3.64 UR4, UPT, UPT, UR22, 0x2, URZ ;  /* 0x0000000216047897 */ /* 0x000fe4000fffe0ff */
[----:B------:R-:W-:Y:S02]  /*1310*/  UIADD3.64 UR14, UPT, UPT, UR24, 0x80, URZ ;  /* 0x00000080180e7897 */ /* 0x000fe4000fffe0ff */
[----:B------:R-:W-:-:S02]  /*1320*/  UIADD3.64 UR16, UPT, UPT, UR22, 0x4, URZ ;  /* 0x0000000416107897 */ /* 0x000fc4000fffe0ff */
[----:B------:R-:W-:Y:S01]  /*1330*/  UIADD3.64 UR18, UPT, UPT, UR24, 0x100, URZ ;  /* 0x0000010018127897 */ /* 0x000fe2000fffe0ff */
[----:B------:R-:W-:Y:S01]  /*1340*/  UMOV UR27, 0x8110490 ;  /* 0x08110490001b7882 */ /* 0x000fe20000000000 */
[----:B------:R-:W-:Y:S01]  /*1350*/  UMOV UR7, 0x40004040 ;  /* 0x4000404000077882 */ /* 0x000fe20000000000 */
[----:B------:R-:W-:Y:S01]  /*1360*/  UMOV UR9, 0x40004040 ;  /* 0x4000404000097882 */ /* 0x000fe20000000000 */
[----:B------:R-:W-:Y:S01]  /*1370*/  UMOV UR28, 0x0 ;  /* 0x00000000001c7882 */ /* 0x000fe20000000000 */
[----:B------:R-:W-:Y:S01]  /*1380*/  UMOV UR29, 0x8110490 ;  /* 0x08110490001d7882 */ /* 0x000fe20000000000 */
[----:B------:R-:W-:Y:S01]  /*1390*/  UMOV UR30, 0x0 ;  /* 0x00000000001e7882 */ /* 0x000fe20000000000 */
[----:B------:R-:W-:Y:S01]  /*13a0*/  UMOV UR31, 0x8110490 ;  /* 0x08110490001f7882 */ /* 0x000fe20000000000 */
[----:B------:R0:W-:Y:S01]  /*13b0*/  UTCHMMA gdesc[UR6], gdesc[UR8], tmem[UR13], tmem[UR26], idesc[UR27], !UPT ;  /* 0x00ff1a08060075ea */ /* 0x0001e2000f80000d */
[----:B------:R-:W-:Y:S01]  /*13c0*/  UMOV UR32, 0x0 ;  /* 0x0000000000207882 */ /* 0x000fe20000000000 */
[----:B------:R-:W-:Y:S01]  /*13d0*/  UMOV UR33, 0x8110490 ;  /* 0x0811049000217882 */ /* 0x000fe20000000000 */
[----:B------:R0:W-:Y:S01]  /*13e0*/  UTCHMMA gdesc[UR22], gdesc[UR24], tmem[UR13], tmem[UR28], idesc[UR29], UPT ;  /* 0x00ff1c18160075ea */ /* 0x0001e2000b80000d */
[----:B------:R0:W-:Y:S01]  /*13f0*/  UTCHMMA gdesc[UR4], gdesc[UR14], tmem[UR13], tmem[UR30], idesc[UR31], UPT ;  /* 0x00ff1e0e040075ea */ /* 0x0001e2000b80000d */
[----:B------:R0:W-:Y:S01]  /*1400*/  UTCHMMA gdesc[UR16], gdesc[UR18], tmem[UR13], tmem[UR32], idesc[UR33], UPT ;  /* 0x00ff2012100075ea */ /* 0x0001e2000b80000d */
[----:B------:R-:W-:Y:S01]  /*1410*/  NOP ;  /* 0x0000000000007918 */ /* 0x000fe20000000000 */
.L_x_6:
[----:B------:R-:W-:Y:S01]  /*1420*/  ELECT P0, URZ, PT ;  /* 0x0000000000ff782f */ /* 0x000fe20003800000 */
[----:B0-----:R-:W-:-:S03]  /*1430*/  UIADD3 UR4, UPT, UPT, UR12, 0x6000, URZ ;  /* 0x000060000c047890 */ /* 0x001fc6000fffe0ff */
[----:B------:R-:W-:Y:S01]  /*1440*/  ISETP.LT.U32.AND P0, PT, R4, 0x20, P0 ;  /* 0x000000200400780c */ /* 0x000fe20000701070 */
[----:B------:R-:W-:-:S12]  /*1450*/  UMOV UR5, URZ ;  /* 0x000000ff00057c82 */ /* 0x000fd80008000000 */
[----:B------:R-:W-:Y:S01]  /*1460*/  VOTEU.ANY UP0, P0 ;  /* 0x0000000000ff7886 */ /* 0x000fe20000000100 */
[----:B------:R-:W-:-:S04]  /*1470*/  VOTEU.ANY UP1, P0 ;  /* 0x0000000000ff7886 */ /* 0x000fc80000020100 */
[----:B------:R-:W-:Y:S01]  /*1480*/  @UP0 UMOV UR5, UR4 ;  /* 0x0000000400050c82 */ /* 0x000fe20008000000 */
[----:B------:R-:W-:Y:S01]  /*1490*/  USHF.L.U32 UR4, UR10, 0x15, URZ ;  /* 0x000000150a047899 */ /* 0x000fe200080006ff */
[----:B------:R0:W-:Y:S01]  /*14a0*/  @UP1 UTCBAR [UR5], URZ ;  /* 0x000000ff050013e9 */ /* 0x0001e200080000ff */
[----:B------:R-:W-:Y:S02]  /*14b0*/  BAR.SYNC.DEFER_BLOCKING 0x0 ;  /* 0x0000000000007b1d */ /* 0x000fe40000010000 */
[----:B------:R-:W-:-:S04]  /*14c0*/  ULOP3.LUT UR4, UR4, 0x600000, URZ, 0xc0, !UPT ;  /* 0x0060000004047892 */ /* 0x000fc8000f8ec0ff */
[----:B------:R-:W-:Y:S01]  /*14d0*/  UIADD3 UR4, UPT, UPT, UR13, UR4, URZ ;  /* 0x000000040d047290 */ /* 0x000fe2000fffe0ff */
[----:B------:R-:W1:Y:S02]  /*14e0*/  SYNCS.PHASECHK.TRANS64.TRYWAIT P0, [UR12+0x6000], RZ ;  /* 0x006000ffff0075a7 */ /* 0x000e64000800110c */
[----:B01----:R-:W-:Y:S09]  /*14f0*/  @!P0 BRA `(.L_x_7) ;  /* 0x0000000800c88947 */ /* 0x003ff20003800000 */
.L_x_11:
[C---:B------:R-:W-:Y:S01]  /*1500*/  IMAD.SHL.U32 R2, R3.reuse, 0x10, RZ ;  /* 0x0000001003027824 */ /* 0x040fe200078e00ff */
[----:B------:R-:W-:Y:S01]  /*1510*/  BAR.SYNC.DEFER_BLOCKING 0x0 ;  /* 0x0000000000007b1d */ /* 0x000fe20000010000 */
[----:B------:R-:W-:Y:S01]  /*1520*/  LOP3.LUT R70, R3, 0x7, RZ, 0xc0, !PT ;  /* 0x0000000703467812 */ /* 0x000fe200078ec0ff */
[----:B------:R-:W-:Y:S02]  /*1530*/  IMAD.SHL.U32 R0, R0, 0x4, RZ ;  /* 0x0000000400007824 */ /* 0x000fe400078e00ff */
[----:B------:R-:W-:Y:S02]  /*1540*/  LOP3.LUT R71, R2, 0x7f0, RZ, 0xc0, !PT ;  /* 0x000007f002477812 */ /* 0x000fe400078ec0ff */
[----:B------:R-:W-:Y:S01]  /*1550*/  IMAD R69, R69, 0x4, R70 ;  /* 0x0000000445457824 */ /* 0x000fe200078e0246 */
[----:B------:R-:W0:Y:S02]  /*1560*/  LDTM.x64 R4, tmem[UR4] ;  /* 0x00000004000479ee */ /* 0x000e240008340000 */
[----:B------:R-:W-:Y:S01]  /*1570*/  IMAD R2, R70, 0x800, R71 ;  /* 0x0000080046027824 */ /* 0x000fe200078e0247 */
[----:B------:R-:W-:Y:S01]  /*1580*/  SHF.R.S32.HI R71, RZ, 0x3, R3 ;  /* 0x00000003ff477819 */ /* 0x000fe20000011403 */
[----:B------:R-:W-:Y:S01]  /*1590*/  IMAD.SHL.U32 R69, R69, 0x10, RZ ;  /* 0x0000001045457824 */ /* 0x000fe200078e00ff */
[----:B------:R-:W1:Y:S02]  /*15a0*/  LDCU.64 UR4, c[0x0][0x390] ;  /* 0x00007200ff0477ac */ /* 0x000e640008000a00 */
[----:B------:R-:W-:-:S04]  /*15b0*/  SGXT R71, R71, 0x1 ;  /* 0x000000014747781a */ /* 0x000fc80000000200 */
[----:B------:R-:W-:Y:S01]  /*15c0*/  LOP3.LUT R72, R68, 0x2040, R71, 0xf8, !PT ;  /* 0x0000204044487812 */ /* 0x000fe200078ef847 */
[----:B------:R-:W-:-:S03]  /*15d0*/  IMAD.SHL.U32 R68, R3, 0x8, RZ ;  /* 0x0000000803447824 */ /* 0x000fc600078e00ff */
[----:B------:R-:W-:Y:S02]  /*15e0*/  LOP3.LUT R71, R72, R69, RZ, 0x3c, !PT ;  /* 0x0000004548477212 */ /* 0x000fe400078e3cff */
[----:B------:R-:W-:Y:S01]  /*15f0*/  LOP3.LUT R70, R68, 0x80, RZ, 0xc0, !PT ;  /* 0x0000008044467812 */ /* 0x000fe200078ec0ff */
[----:B------:R-:W0:Y:S01]  /*1600*/  @!P2 SYNCS.CCTL.IV [UR12+0x6000] ;  /* 0x00600000ff00a9b1 */ /* 0x000e22000800000c */
[----:B------:R-:W-:Y:S01]  /*1610*/  NOP ;  /* 0x0000000000007918 */ /* 0x000fe20000000000 */
[C---:B------:R-:W-:Y:S02]  /*1620*/  LOP3.LUT R69, R2.reuse, 0x10, RZ, 0x3c, !PT ;  /* 0x0000001002457812 */ /* 0x040fe400078e3cff */
[----:B------:R-:W-:Y:S01]  /*1630*/  LOP3.LUT R68, R2, 0x20, RZ, 0x3c, !PT ;  /* 0x0000002002447812 */ /* 0x000fe200078e3cff */
[----:B0-----:R0:W-:Y:S04]  /*1640*/  STS.128 [R2+UR12], R4 ;  /* 0x0000000402007988 */ /* 0x0011e80008000c0c */
[----:B------:R-:W-:Y:S04]  /*1650*/  STS.128 [R69+UR12], R8 ;  /* 0x0000000845007988 */ /* 0x000fe80008000c0c */
[----:B------:R-:W-:Y:S01]  /*1660*/  STS.128 [R68+UR12], R12 ;  /* 0x0000000c44007988 */ /* 0x000fe20008000c0c */
[----:B0-----:R-:W-:-:S02]  /*1670*/  IADD3 R4, PT, PT, R71, UR12, R70 ;  /* 0x0000000c47047c10 */ /* 0x001fc4000fffe046 */
[C---:B------:R-:W-:Y:S02]  /*1680*/  LOP3.LUT R5, R2.reuse, 0x30, RZ, 0x3c, !PT ;  /* 0x0000003002057812 */ /* 0x040fe400078e3cff */
[C---:B------:R-:W-:Y:S02]  /*1690*/  LOP3.LUT R71, R2.reuse, 0x40, RZ, 0x3c, !PT ;  /* 0x0000004002477812 */ /* 0x040fe400078e3cff */
[C---:B------:R-:W-:Y:S01]  /*16a0*/  LOP3.LUT R70, R2.reuse, 0x50, RZ, 0x3c, !PT ;  /* 0x0000005002467812 */ /* 0x040fe200078e3cff */
[----:B------:R-:W-:Y:S01]  /*16b0*/  STS.128 [R5+UR12], R16 ;  /* 0x0000001005007988 */ /* 0x000fe20008000c0c */
[C---:B------:R-:W-:Y:S02]  /*16c0*/  LOP3.LUT R6, R2.reuse, 0x60, RZ, 0x3c, !PT ;  /* 0x0000006002067812 */ /* 0x040fe400078e3cff */
[----:B------:R-:W-:Y:S01]  /*16d0*/  LOP3.LUT R7, R2, 0x70, RZ, 0x3c, !PT ;  /* 0x0000007002077812 */ /* 0x000fe200078e3cff */
[----:B------:R-:W-:Y:S04]  /*16e0*/  STS.128 [R71+UR12], R20 ;  /* 0x0000001447007988 */ /* 0x000fe80008000c0c */
[----:B------:R-:W-:Y:S04]  /*16f0*/  STS.128 [R70+UR12], R24 ;  /* 0x0000001846007988 */ /* 0x000fe80008000c0c */
[----:B------:R0:W-:Y:S04]  /*1700*/  STS.128 [R6+UR12], R28 ;  /* 0x0000001c06007988 */ /* 0x0001e80008000c0c */
[----:B------:R-:W-:Y:S01]  /*1710*/  STS.128 [R7+UR12], R32 ;  /* 0x0000002007007988 */ /* 0x000fe20008000c0c */
[----:B------:R-:W-:Y:S01]  /*1720*/  BAR.SYNC.DEFER_BLOCKING 0x0 ;  /* 0x0000000000007b1d */ /* 0x000fe20000010000 */
[C---:B0-----:R-:W-:Y:S01]  /*1730*/  LOP3.LUT R28, R3.reuse, 0x60, RZ, 0xc0, !PT ;  /* 0x00000060031c7812 */ /* 0x041fe200078ec0ff */
[----:B------:R-:W-:-:S04]  /*1740*/  IMAD.SHL.U32 R3, R3, 0x2, RZ ;  /* 0x0000000203037824 */ /* 0x000fc800078e00ff */
[----:B------:R-:W-:Y:S01]  /*1750*/  IMAD.SHL.U32 R28, R28, 0x2, RZ ;  /* 0x000000021c1c7824 */ /* 0x000fe200078e00ff */
[----:B------:R-:W-:-:S03]  /*1760*/  LOP3.LUT R3, R3, 0xc0, RZ, 0xc0, !PT ;  /* 0x000000c003037812 */ /* 0x000fc600078ec0ff */
[----:B------:R-:W-:Y:S02]  /*1770*/  IMAD.SHL.U32 R28, R28, 0x4, RZ ;  /* 0x000000041c1c7824 */ /* 0x000fe400078e00ff */
[----:B------:R-:W-:-:S03]  /*1780*/  IMAD.SHL.U32 R3, R3, 0x4, RZ ;  /* 0x0000000403037824 */ /* 0x000fc600078e00ff */
[C---:B-1----:R-:W-:Y:S01]  /*1790*/  IADD3 R28, P0, P2, R0.reuse, UR4, R28 ;  /* 0x00000004001c7c10 */ /* 0x042fe2000fa1e01c */
[----:B------:R-:W0:Y:S03]  /*17a0*/  LDSM.16.M88.4 R8, [R4] ;  /* 0x000000000408783b */ /* 0x000e260000000200 */
[----:B------:R-:W-:Y:S01]  /*17b0*/  IADD3.X R29, PT, PT, RZ, UR5, RZ, P0, P2 ;  /* 0x00000005ff1d7c10 */ /* 0x000fe200087e44ff */
[----:B------:R-:W1:Y:S04]  /*17c0*/  LDSM.16.M88.4 R12, [R4+0x100] ;  /* 0x00010000040c783b */ /* 0x000e680000000200 */
[----:B------:R-:W2:Y:S04]  /*17d0*/  LDSM.16.M88.4 R72, [R4+0x200] ;  /* 0x000200000448783b */ /* 0x000ea80000000200 */
[----:B------:R-:W3:Y:S04]  /*17e0*/  LDSM.16.M88.4 R76, [R4+0x300] ;  /* 0x00030000044c783b */ /* 0x000ee80000000200 */
[----:B------:R-:W4:Y:S04]  /*17f0*/  LDSM.16.M88.4 R80, [R4+0x400] ;  /* 0x000400000450783b */ /* 0x000f280000000200 */
[----:B------:R-:W5:Y:S04]  /*1800*/  LDSM.16.M88.4 R16, [R4+0x500] ;  /* 0x000500000410783b */ /* 0x000f680000000200 */
[----:B------:R-:W0:Y:S04]  /*1810*/  LDSM.16.M88.4 R20, [R4+0x600] ;  /* 0x000600000414783b */ /* 0x000e280000000200 */
[----:B------:R-:W1:Y:S01]  /*1820*/  LDSM.16.M88.4 R24, [R4+0x700] ;  /* 0x000700000418783b */ /* 0x000e620000000200 */
[----:B------:R-:W-:Y:S06]  /*1830*/  BAR.SYNC.DEFER_BLOCKING 0x0 ;  /* 0x0000000000007b1d */ /* 0x000fec0000010000 */
[----:B------:R2:W-:Y:S04]  /*1840*/  STS.128 [R2+UR12], R36 ;  /* 0x0000002402007988 */ /* 0x0005e80008000c0c */
[----:B------:R-:W-:Y:S04]  /*1850*/  STS.128 [R69+UR12], R40 ;  /* 0x0000002845007988 */ /* 0x000fe80008000c0c */
[----:B------:R-:W-:Y:S04]  /*1860*/  STS.128 [R68+UR12], R44 ;  /* 0x0000002c44007988 */ /* 0x000fe80008000c0c */
[----:B------:R-:W-:Y:S04]  /*1870*/  STS.128 [R5+UR12], R48 ;  /* 0x0000003005007988 */ /* 0x000fe80008000c0c */
[----:B------:R-:W-:Y:S01]  /*1880*/  STS.128 [R71+UR12], R52 ;  /* 0x0000003447007988 */ /* 0x000fe20008000c0c */
[----:B--2---:R-:W-:-:S03]  /*1890*/  IADD3 R2, P0, P2, R0, UR4, R3 ;  /* 0x0000000400027c10 */ /* 0x004fc6000fa1e003 */
[----:B------:R-:W-:Y:S01]  /*18a0*/  STS.128 [R70+UR12], R56 ;  /* 0x0000003846007988 */ /* 0x000fe20008000c0c */
[----:B------:R-:W-:-:S03]  /*18b0*/  IADD3.X R3, PT, PT, RZ, UR5, RZ, P0, P2 ;  /* 0x00000005ff037c10 */ /* 0x000fc600087e44ff */
[----:B------:R-:W-:Y:S04]  /*18c0*/  STS.128 [R6+UR12], R60 ;  /* 0x0000003c06007988 */ /* 0x000fe80008000c0c */
[----:B------:R-:W-:Y:S01]  /*18d0*/  STS.128 [R7+UR12], R64 ;  /* 0x0000004007007988 */ /* 0x000fe20008000c0c */
[----:B------:R-:W-:Y:S06]  /*18e0*/  BAR.SYNC.DEFER_BLOCKING 0x0 ;  /* 0x0000000000007b1d */ /* 0x000fec0000010000 */
[----:B0-----:R-:W-:Y:S04]  /*18f0*/  STG.E desc[UR20][R28.64], R8 ;  /* 0x000000081c007986 */ /* 0x001fe8000c101914 */
[----:B------:R-:W-:Y:S04]  /*1900*/  STG.E desc[UR20][R28.64+0x400], R9 ;  /* 0x000400091c007986 */ /* 0x000fe8000c101914 */
[----:B------:R-:W-:Y:S04]  /*1910*/  STG.E desc[UR20][R28.64+0x800], R10 ;  /* 0x0008000a1c007986 */ /* 0x000fe8000c101914 */
[----:B------:R-:W-:Y:S04]  /*1920*/  STG.E desc[UR20][R28.64+0xc00], R11 ;  /* 0x000c000b1c007986 */ /* 0x000fe8000c101914 */
[----:B-1----:R-:W-:Y:S04]  /*1930*/  STG.E desc[UR20][R28.64+0x1000], R12 ;  /* 0x0010000c1c007986 */ /* 0x002fe8000c101914 */
[----:B------:R-:W-:Y:S04]  /*1940*/  STG.E desc[UR20][R28.64+0x1400], R13 ;  /* 0x0014000d1c007986 */ /* 0x000fe8000c101914 */
[----:B------:R-:W-:Y:S04]  /*1950*/  STG.E desc[UR20][R28.64+0x1800], R14 ;  /* 0x0018000e1c007986 */ /* 0x000fe8000c101914 */
[----:B------:R-:W-:Y:S04]  /*1960*/  STG.E desc[UR20][R28.64+0x1c00], R15 ;  /* 0x001c000f1c007986 */ /* 0x000fe8000c101914 */
[----:B------:R-:W0:Y:S04]  /*1970*/  LDSM.16.M88.4 R32, [R4] ;  /* 0x000000000420783b */ /* 0x000e280000000200 */
[----:B------:R-:W1:Y:S04]  /*1980*/  LDSM.16.M88.4 R36, [R4+0x100] ;  /* 0x000100000424783b */ /* 0x000e680000000200 */
[----:B------:R-:W2:Y:S04]  /*1990*/  LDSM.16.M88.4 R40, [R4+0x200] ;  /* 0x000200000428783b */ /* 0x000ea80000000200 */
[----:B------:R-:W0:Y:S04]  /*19a0*/  LDSM.16.M88.4 R44, [R4+0x300] ;  /* 0x00030000042c783b */ /* 0x000e280000000200 */
[----:B------:R-:W0:Y:S04]  /*19b0*/  LDSM.16.M88.4 R8, [R4+0x400] ;  /* 0x000400000408783b */ /* 0x000e280000000200 */
[----:B------:R-:W0:Y:S04]  /*19c0*/  LDSM.16.M88.4 R48, [R4+0x500] ;  /* 0x000500000430783b */ /* 0x000e280000000200 */
[----:B------:R-:W0:Y:S04]  /*19d0*/  LDSM.16.M88.4 R12, [R4+0x600] ;  /* 0x00060000040c783b */ /* 0x000e280000000200 */
[----:B------:R-:W0:Y:S04]  /*19e0*/  LDSM.16.M88.4 R52, [R4+0x700] ;  /* 0x000700000434783b */ /* 0x000e280000000200 */
[----:B------:R0:W-:Y:S04]  /*19f0*/  STG.E desc[UR20][R28.64+0x2000], R72 ;  /* 0x002000481c007986 */ /* 0x0001e8000c101914 */
[----:B------:R0:W-:Y:S04]  /*1a00*/  STG.E desc[UR20][R28.64+0x2400], R73 ;  /* 0x002400491c007986 */ /* 0x0001e8000c101914 */
[----:B------:R0:W-:Y:S04]  /*1a10*/  STG.E desc[UR20][R28.64+0x2800], R74 ;  /* 0x0028004a1c007986 */ /* 0x0001e8000c101914 */
[----:B------:R0:W-:Y:S04]  /*1a20*/  STG.E desc[UR20][R28.64+0x2c00], R75 ;  /* 0x002c004b1c007986 */ /* 0x0001e8000c101914 */
[----:B---3--:R3:W-:Y:S04]  /*1a30*/  STG.E desc[UR20][R28.64+0x3000], R76 ;  /* 0x0030004c1c007986 */ /* 0x0087e8000c101914 */
[----:B------:R3:W-:Y:S04]  /*1a40*/  STG.E desc[UR20][R28.64+0x3400], R77 ;  /* 0x0034004d1c007986 */ /* 0x0007e8000c101914 */
[----:B------:R3:W-:Y:S04]  /*1a50*/  STG.E desc[UR20][R28.64+0x3800], R78 ;  /* 0x0038004e1c007986 */ /* 0x0007e8000c101914 */
[----:B------:R3:W-:Y:S04]  /*1a60*/  STG.E desc[UR20][R28.64+0x3c00], R79 ;  /* 0x003c004f1c007986 */ /* 0x0007e8000c101914 */
[----:B----4-:R3:W-:Y:S04]  /*1a70*/  STG.E desc[UR20][R28.64+0x4000], R80 ;  /* 0x004000501c007986 */ /* 0x0107e8000c101914 */
[----:B------:R3:W-:Y:S04]  /*1a80*/  STG.E desc[UR20][R28.64+0x4400], R81 ;  /* 0x004400511c007986 */ /* 0x0007e8000c101914 */
[----:B------:R3:W-:Y:S04]  /*1a90*/  STG.E desc[UR20][R28.64+0x4800], R82 ;  /* 0x004800521c007986 */ /* 0x0007e8000c101914 */
[----:B------:R3:W-:Y:S04]  /*1aa0*/  STG.E desc[UR20][R28.64+0x4c00], R83 ;  /* 0x004c00531c007986 */ /* 0x0007e8000c101914 */
[----:B-----5:R3:W-:Y:S04]  /*1ab0*/  STG.E desc[UR20][R28.64+0x5000], R16 ;  /* 0x005000101c007986 */ /* 0x0207e8000c101914 */
[----:B------:R3:W-:Y:S04]  /*1ac0*/  STG.E desc[UR20][R28.64+0x5400], R17 ;  /* 0x005400111c007986 */ /* 0x0007e8000c101914 */
        /* <DEDUP_REMOVED lines=10> */
[----:B0-----:R3:W-:Y:S04]  /*1b70*/  STG.E desc[UR20][R28.64+0x80], R32 ;  /* 0x000080201c007986 */ /* 0x0017e8000c101914 */
[----:B------:R3:W-:Y:S04]  /*1b80*/  STG.E desc[UR20][R28.64+0x480], R33 ;  /* 0x000480211c007986 */ /* 0x0007e8000c101914 */
[----:B------:R3:W-:Y:S04]  /*1b90*/  STG.E desc[UR20][R28.64+0x880], R34 ;  /* 0x000880221c007986 */ /* 0x0007e8000c101914 */
[----:B------:R3:W-:Y:S04]  /*1ba0*/  STG.E desc[UR20][R28.64+0xc80], R35 ;  /* 0x000c80231c007986 */ /* 0x0007e8000c101914 */
[----:B-1----:R3:W-:Y:S04]  /*1bb0*/  STG.E desc[UR20][R28.64+0x1080], R36 ;  /* 0x001080241c007986 */ /* 0x0027e8000c101914 */
[----:B------:R3:W-:Y:S04]  /*1bc0*/  STG.E desc[UR20][R28.64+0x1480], R37 ;  /* 0x001480251c007986 */ /* 0x0007e8000c101914 */
[----:B------:R3:W-:Y:S04]  /*1bd0*/  STG.E desc[UR20][R28.64+0x1880], R38 ;  /* 0x001880261c007986 */ /* 0x0007e8000c101914 */
[----:B------:R3:W-:Y:S04]  /*1be0*/  STG.E desc[UR20][R28.64+0x1c80], R39 ;  /* 0x001c80271c007986 */ /* 0x0007e8000c101914 */
[----:B--2---:R3:W-:Y:S04]  /*1bf0*/  STG.E desc[UR20][R28.64+0x2080], R40 ;  /* 0x002080281c007986 */ /* 0x0047e8000c101914 */
        /* <DEDUP_REMOVED lines=22> */
[----:B------:R3:W-:Y:S01]  /*1d60*/  STG.E desc[UR20][R2.64+0x7c80], R55 ;  /* 0x007c803702007986 */ /* 0x0007e2000c101914 */
[----:B------:R-:W-:Y:S06]  /*1d70*/  BAR.SYNC.DEFER_BLOCKING 0x0 ;  /* 0x0000000000007b1d */ /* 0x000fec0000010000 */
[----:B------:R-:W-:Y:S05]  /*1d80*/  @P1 BRA `(.L_x_8) ;  /* 0x00000000009c1947 */ /* 0x000fea0003800000 */
[----:B------:R-:W-:Y:S01]  /*1d90*/  NOP ;  /* 0x0000000000007918 */ /* 0x000fe20000000000 */
[----:B------:R-:W-:Y:S01]  /*1da0*/  UMOV UR4, 0x50 ;  /* 0x0000005000047882 */ /* 0x000fe20000000000 */
[----:B------:R-:W-:Y:S01]  /*1db0*/  IMAD.U32 R0, RZ, RZ, UR13 ;  /* 0x0000000dff007e24 */ /* 0x000fe2000f8e00ff */
[----:B------:R-:W-:Y:S01]  /*1dc0*/  ULEA UR11, UR11, UR4, 0x18 ;  /* 0x000000040b0b7291 */ /* 0x000fe2000f8ec0ff */
[----:B---3--:R-:W-:Y:S02]  /*1dd0*/  IMAD.MOV.U32 R3, RZ, RZ, 0x3 ;  /* 0x00000003ff037424 */ /* 0x008fe400078e00ff */
[----:B------:R-:W-:Y:S01]  /*1de0*/  IMAD.MOV.U32 R7, RZ, RZ, 0x1 ;  /* 0x00000001ff077424 */ /* 0x000fe200078e00ff */
[----:B------:R-:W-:-:S04]  /*1df0*/  LOP3.LUT R0, R0, 0xffff, RZ, 0xc0, !PT ;  /* 0x0000ffff00007812 */ /* 0x000fc800078ec0ff */
[----:B------:R-:W-:Y:S01]  /*1e00*/  SHF.R.U32.HI R0, RZ, 0x5, R0 ;  /* 0x00000005ff007819 */ /* 0x000fe20000011600 */
[----:B------:R-:W0:Y:S04]  /*1e10*/  LDS R5, [UR11] ;  /* 0x0000000bff057984 */ /* 0x000e280008000800 */
[----:B------:R-:W-:Y:S01]  /*1e20*/  VIADD R2, R0, 0x10 ;  /* 0x0000001000027836 */ /* 0x000fe20000000000 */
[----:B------:R-:W-:-:S04]  /*1e30*/  SHF.L.U32 R0, R3, R0, RZ ;  /* 0x0000000003007219 */ /* 0x000fc800000006ff */
[----:B------:R-:W-:-:S04]  /*1e40*/  SHF.L.U32 R3, R7, R2, RZ ;  /* 0x0000000207037219 */ /* 0x000fc800000006ff */
[----:B------:R-:W-:-:S04]  /*1e50*/  LOP3.LUT R0, R3, R0, RZ, 0xfc, !PT ;  /* 0x0000000003007212 */ /* 0x000fc800078efcff */
[C---:B------:R-:W-:Y:S02]  /*1e60*/  LOP3.LUT R2, R0.reuse, 0xffff, RZ, 0xc0, !PT ;  /* 0x0000ffff00027812 */ /* 0x040fe400078ec0ff */
[----:B0-----:R-:W-:-:S04]  /*1e70*/  LOP3.LUT R3, R0, 0xffff, R5, 0x80, !PT ;  /* 0x0000ffff00037812 */ /* 0x001fc800078e8005 */
[----:B------:R-:W-:-:S13]  /*1e80*/  ISETP.NE.AND P0, PT, R3, R2, PT ;  /* 0x000000020300720c */ /* 0x000fda0003f05270 */
[----:B------:R-:W-:Y:S05]  /*1e90*/  @P0 BRA `(.L_x_9) ;  /* 0x0000000000500947 */ /* 0x000fea0003800000 */
[----:B------:R-:W-:Y:S02]  /*1ea0*/  SHF.R.U32.HI R5, RZ, 0x10, R5 ;  /* 0x00000010ff057819 */ /* 0x000fe40000011605 */
[----:B------:R-:W-:-:S04]  /*1eb0*/  SHF.R.U32.HI R2, RZ, 0x10, R0 ;  /* 0x00000010ff027819 */ /* 0x000fc80000011600 */
[----:B------:R-:W-:-:S04]  /*1ec0*/  LOP3.LUT R5, R5, R2, RZ, 0xc0, !PT ;  /* 0x0000000205057212 */ /* 0x000fc800078ec0ff */
[----:B------:R-:W-:-:S13]  /*1ed0*/  ISETP.NE.AND P0, PT, R5, R2, PT ;  /* 0x000000020500720c */ /* 0x000fda0003f05270 */
[----:B------:R-:W-:Y:S05]  /*1ee0*/  @P0 BRA `(.L_x_10) ;  /* 0x0000000000300947 */ /* 0x000fea0003800000 */
[----:B------:R-:W-:Y:S01]  /*1ef0*/  R2UR UR4, R0 ;  /* 0x00000000000472ca */ /* 0x000fe200000e0000 */
[----:B------:R-:W-:Y:S01]  /*1f00*/  VOTEU.ANY UR5, UPT, PT ;  /* 0x0000000000057886 */ /* 0x000fe200038e0100 */
[----:B------:R-:W0:Y:S01]  /*1f10*/  S2R R0, SR_LANEID ;  /* 0x0000000000007919 */ /* 0x000e220000000000 */
[----:B------:R-:W-:-:S10]  /*1f20*/  UFLO.U32 UR5, UR5 ;  /* 0x00000005000572bd */ /* 0x000fd400080e0000 */
[----:B------:R-:W-:-:S06]  /*1f30*/  ULOP3.LUT UR4, URZ, UR4, URZ, 0x33, !UPT ;  /* 0x00000004ff047292 */ /* 0x000fcc000f8e33ff */
[----:B------:R-:W-:-:S04]  /*1f40*/  IMAD.U32 R2, RZ, RZ, UR4 ;  /* 0x00000004ff027e24 */ /* 0x000fc8000f8e00ff */
[----:B------:R-:W1:Y:S02]  /*1f50*/  REDUX UR6, R2 ;  /* 0x00000000020673c4 */ /* 0x000e640000000000 */
[----:B------:R2:W-:Y:S01]  /*1f60*/  UTCATOMSWS.AND URZ, UR4 ;  /* 0x0000000400ff79e3 */ /* 0x0005e20008000000 */
[----:B0-----:R-:W-:Y:S01]  /*1f70*/  ISETP.EQ.U32.AND P0, PT, R0, UR5, PT ;  /* 0x0000000500007c0c */ /* 0x001fe2000bf02070 */
[----:B-1----:R-:W-:-:S12]  /*1f80*/  IMAD.U32 R0, RZ, RZ, UR6 ;  /* 0x00000006ff007e24 */ /* 0x002fd8000f8e00ff */
[----:B------:R2:W-:Y:S01]  /*1f90*/  @P0 ATOMS.AND RZ, [UR11], R0 ;  /* 0x00000000ffff098c */ /* 0x0005e2000a80000b */
[----:B------:R-:W-:Y:S05]  /*1fa0*/  BRA `(.L_x_8) ;  /* 0x0000000000147947 */ /* 0x000fea0003800000 */
.L_x_10:
[----:B------:R-:W-:-:S07]  /*1fb0*/  MOV R2, 0x1fd0 ;  /* 0x00001fd000027802 */ /* 0x000fce0000000f00 */
[----:B------:R-:W-:Y:S05]  /*1fc0*/  CALL.REL.NOINC `($__internal_0_$__cuda_sm10x_tcgen05_guardrail_trap_col_being_dealloced_not_returned_by_alloc) ;  /* 0x0000000000207944 */ /* 0x000fea0003c00000 */
[----:B------:R-:W-:Y:S05]  /*1fd0*/  BRA `(.L_x_8) ;  /* 0x0000000000087947 */ /* 0x000fea0003800000 */
.L_x_9:
[----:B------:R-:W-:-:S07]  /*1fe0*/  MOV R2, 0x2000 ;  /* 0x0000200000027802 */ /* 0x000fce0000000f00 */
[----:B------:R-:W-:Y:S05]  /*1ff0*/  CALL.REL.NOINC `($__internal_2_$__cuda_sm10x_tcgen05_guardrail_trap_unallocated_columns_being_dealloced) ;  /* 0x00000000002c7944 */ /* 0x000fea0003c00000 */
.L_x_8:
[----:B------:R-:W-:Y:S01]  /*2000*/  NOP ;  /* 0x0000000000007918 */ /* 0x000fe20000000000 */
[----:B--2---:R-:W-:Y:S05]  /*2010*/  EXIT ;  /* 0x000000000000794d */ /* 0x004fea0003800000 */
.L_x_7:
[----:B------:R-:W0:Y:S02]  /*2020*/  SYNCS.PHASECHK.TRANS64.TRYWAIT P0, [UR12+0x6000], RZ ;  /* 0x006000ffff0075a7 */ /* 0x000e24000800110c */
[----:B0-----:R-:W-:Y:S05]  /*2030*/  @!P0 BRA `(.L_x_7) ;  /* 0xfffffffc00f88947 */ /* 0x001fea000383ffff */
[----:B------:R-:W-:Y:S05]  /*2040*/  BRA `(.L_x_11) ;  /* 0xfffffff4002c7947 */ /* 0x000fea000383ffff */
        .weak           $__internal_0_$__cuda_sm10x_tcgen05_guardrail_trap_col_being_dealloced_not_returned_by_alloc
        .type           $__internal_0_$__cuda_sm10x_tcgen05_guardrail_trap_col_being_dealloced_not_returned_by_alloc,@function
        .size           $__internal_0_$__cuda_sm10x_tcgen05_guardrail_trap_col_being_dealloced_not_returned_by_alloc,($__internal_1_$__cuda_sm10x_tcgen05_guardrail_trap_phase_invalid_during_alloc - $__internal_0_$__cuda_sm10x_tcgen05_guardrail_trap_col_being_dealloced_not_returned_by_alloc)
$__internal_0_$__cuda_sm10x_tcgen05_guardrail_trap_col_being_dealloced_not_returned_by_alloc:
[----:B------:R-:W-:Y:S05]  /*2050*/  BPT.TRAP 0x1 ;  /* 0x000000040000795c */ /* 0x000fea0000300000 */
[----:B------:R-:W-:-:S04]  /*2060*/  IMAD.MOV.U32 R3, RZ, RZ, 0x0 ;  /* 0x00000000ff037424 */ /* 0x000fc800078e00ff */
[----:B------:R-:W-:Y:S05]  /*2070*/  RET.REL.NODEC R2 `(gluon_mma) ;  /* 0xffffffdc02e07950 */ /* 0x000fea0003c3ffff */
        .weak           $__internal_1_$__cuda_sm10x_tcgen05_guardrail_trap_phase_invalid_during_alloc
        .type           $__internal_1_$__cuda_sm10x_tcgen05_guardrail_trap_phase_invalid_during_alloc,@function
        .size           $__internal_1_$__cuda_sm10x_tcgen05_guardrail_trap_phase_invalid_during_alloc,($__internal_2_$__cuda_sm10x_tcgen05_guardrail_trap_unallocated_columns_being_dealloced - $__internal_1_$__cuda_sm10x_tcgen05_guardrail_trap_phase_invalid_during_alloc)
$__internal_1_$__cuda_sm10x_tcgen05_guardrail_trap_phase_invalid_during_alloc:
[----:B------:R-:W-:Y:S05]  /*2080*/  BPT.TRAP 0x1 ;  /* 0x000000040000795c */ /* 0x000fea0000300000 */
[----:B------:R-:W-:-:S04]  /*2090*/  IMAD.MOV.U32 R5, RZ, RZ, 0x0 ;  /* 0x00000000ff057424 */ /* 0x000fc800078e00ff */
[----:B------:R-:W-:Y:S05]  /*20a0*/  RET.REL.NODEC R4 `(gluon_mma) ;  /* 0xffffffdc04d47950 */ /* 0x000fea0003c3ffff */
        .weak           $__internal_2_$__cuda_sm10x_tcgen05_guardrail_trap_unallocated_columns_being_dealloced
        .type           $__internal_2_$__cuda_sm10x_tcgen05_guardrail_trap_unallocated_columns_being_dealloced,@function
        .size           $__internal_2_$__cuda_sm10x_tcgen05_guardrail_trap_unallocated_columns_being_dealloced,(.L_x_15 - $__internal_2_$__cuda_sm10x_tcgen05_guardrail_trap_unallocated_columns_being_dealloced)
$__internal_2_$__cuda_sm10x_tcgen05_guardrail_trap_unallocated_columns_being_dealloced:
[----:B------:R-:W-:Y:S05]  /*20b0*/  BPT.TRAP 0x1 ;  /* 0x000000040000795c */ /* 0x000fea0000300000 */
[----:B------:R-:W-:-:S04]  /*20c0*/  IMAD.MOV.U32 R3, RZ, RZ, 0x0 ;  /* 0x00000000ff037424 */ /* 0x000fc800078e00ff */
[----:B------:R-:W-:Y:S05]  /*20d0*/  RET.REL.NODEC R2 `(gluon_mma) ;  /* 0xffffffdc02c87950 */ /* 0x000fea0003c3ffff */
.L_x_12:
[----:B------:R-:W-:-:S00]  /*20e0*/  BRA `(.L_x_12) ;  /* 0xfffffffc00fc7947 */ /* 0x000fc0000383ffff */
[----:B------:R-:W-:-:S00]  /*20f0*/  NOP ;  /* 0x0000000000007918 */ /* 0x000fc00000000000 */
        /* <DEDUP_REMOVED lines=8> */
.L_x_15:


//--------------------- .nv.shared.gluon_mma      --------------------------
	.section	.nv.shared.gluon_mma,"aw",@nobits
	.sectionflags	@""
	.align	16
	.zero		1024


//--------------------- .nv.shared.reserved.0     --------------------------
	.section	.nv.shared.reserved.0,"aw",@nobits
	.align	8
	.weak		__nv_reservedSMEM_offset_0_alias
	.size		__nv_reservedSMEM_offset_0_alias, 0, 64
	.other		__nv_reservedSMEM_offset_0_alias,@"STO_CUDA_RESERVED_SHARED STV_DEFAULT"
__nv_reservedSMEM_offset_0_alias:
	.zero		0
.nv.shared.reserved.0:
	.zero		64
	.weak		__nv_reservedSMEM_allocation_phase
	.type		__nv_reservedSMEM_allocation_phase,@object
	.size		__nv_reservedSMEM_allocation_phase,(.L_0 - __nv_reservedSMEM_allocation_phase)
__nv_reservedSMEM_allocation_phase:
	.zero		1
.L_0:
	.zero		7
	.weak		__nv_reservedSMEM_devtool_atexit_pc
	.type		__nv_reservedSMEM_devtool_atexit_pc,@object
	.size		__nv_reservedSMEM_devtool_atexit_pc,(__nv_reservedSMEM_allocation_mask - __nv_reservedSMEM_devtool_atexit_pc)
__nv_reservedSMEM_devtool_atexit_pc:
	.zero		8
	.weak		__nv_reservedSMEM_allocation_mask
	.type		__nv_reservedSMEM_allocation_mask,@object
	.size		__nv_reservedSMEM_allocation_mask,(.L_2 - __nv_reservedSMEM_allocation_mask)
__nv_reservedSMEM_allocation_mask:
	.zero		4
.L_2:


//--------------------- .nv.constant0.gluon_mma   --------------------------
	.section	.nv.constant0.gluon_mma,"a",@progbits
	.sectionflags	@""
	.align	4
.nv.constant0.gluon_mma:
	.zero		936


//--------------------- SYMBOLS --------------------------

	.type		.nv.reservedSmem.offset0,@object
	.size		.nv.reservedSmem.offset0,0x4
	.type		.nv.reservedSmem.cap,@object
	.size		.nv.reservedSmem.cap,0x4
